	.headerflags	@"EF_CUDA_TEXMODE_UNIFIED EF_CUDA_64BIT_ADDRESS EF_CUDA_ACCELERATORS EF_CUDA_SM90 EF_CUDA_VIRTUAL_SM(EF_CUDA_SM90)"
	.elftype	@"ET_EXEC"


//--------------------- .nv.info                  --------------------------
	.section	.nv.info,"",@"SHT_CUDA_INFO"
	.align	4


	//----- nvinfo : EIATTR_REGCOUNT
	.align		4
        /*0000*/ 	.byte	0x04, 0x2f
        /*0002*/ 	.short	(.L_3 - .L_2)
	.align		4
.L_2:
        /*0004*/ 	.word	index@(triton_poi_fused__native_batch_norm_legit_no_training_mul_sigmoid_2)
        /*0008*/ 	.word	0x00000020


	//----- nvinfo : EIATTR_MIN_STACK_SIZE
	.align		4
.L_3:
        /*000c*/ 	.byte	0x04, 0x12
        /*000e*/ 	.short	(.L_5 - .L_4)
	.align		4
.L_4:
        /*0010*/ 	.word	index@(triton_poi_fused__native_batch_norm_legit_no_training_mul_sigmoid_2)
        /*0014*/ 	.word	0x00000000


	//----- nvinfo : EIATTR_FRAME_SIZE
	.align		4
.L_5:
        /*0018*/ 	.byte	0x04, 0x11
        /*001a*/ 	.short	(.L_7 - .L_6)
	.align		4
.L_6:
        /*001c*/ 	.word	index@(triton_poi_fused__native_batch_norm_legit_no_training_mul_sigmoid_2)
        /*0020*/ 	.word	0x00000000


	//----- nvinfo : EIATTR_MIN_STACK_SIZE
	.align		4
.L_7:
        /*0024*/ 	.byte	0x04, 0x12
        /*0026*/ 	.short	(.L_9 - .L_8)
	.align		4
.L_8:
        /*0028*/ 	.word	index@(triton_poi_fused__native_batch_norm_legit_no_training_mul_sigmoid_2)
        /*002c*/ 	.word	0x00000000
.L_9:


//--------------------- .nv.info.triton_poi_fused__native_batch_norm_legit_no_training_mul_sigmoid_2 --------------------------
	.section	.nv.info.triton_poi_fused__native_batch_norm_legit_no_training_mul_sigmoid_2,"",@"SHT_CUDA_INFO"
	.sectionflags	@""
	.align	4


	//----- nvinfo : EIATTR_CUDA_API_VERSION
	.align		4
        /*0000*/ 	.byte	0x04, 0x37
        /*0002*/ 	.short	(.L_11 - .L_10)
.L_10:
        /*0004*/ 	.word	0x0000007c


	//----- nvinfo : EIATTR_KPARAM_INFO
	.align		4
.L_11:
        /*0008*/ 	.byte	0x04, 0x17
        /*000a*/ 	.short	(.L_13 - .L_12)
.L_12:
        /*000c*/ 	.word	0x00000000
        /*0010*/ 	.short	0x0006
        /*0012*/ 	.short	0x0030
        /*0014*/ 	.byte	0x00, 0xf0, 0x11, 0x00


	//----- nvinfo : EIATTR_KPARAM_INFO
	.align		4
.L_13:
        /*0018*/ 	.byte	0x04, 0x17
        /*001a*/ 	.short	(.L_15 - .L_14)
.L_14:
        /*001c*/ 	.word	0x00000000
        /*0020*/ 	.short	0x0005
        /*0022*/ 	.short	0x0028
        /*0024*/ 	.byte	0x00, 0xf4, 0x21, 0x00


	//----- nvinfo : EIATTR_KPARAM_INFO
	.align		4
.L_15:
        /*0028*/ 	.byte	0x04, 0x17
        /*002a*/ 	.short	(.L_17 - .L_16)
.L_16:
        /*002c*/ 	.word	0x00000000
        /*0030*/ 	.short	0x0004
        /*0032*/ 	.short	0x0020
        /*0034*/ 	.byte	0x00, 0xf4, 0x21, 0x00


	//----- nvinfo : EIATTR_KPARAM_INFO
	.align		4
.L_17:
        /*0038*/ 	.byte	0x04, 0x17
        /*003a*/ 	.short	(.L_19 - .L_18)
.L_18:
        /*003c*/ 	.word	0x00000000
        /*0040*/ 	.short	0x0003
        /*0042*/ 	.short	0x0018
        /*0044*/ 	.byte	0x00, 0xf4, 0x21, 0x00


	//----- nvinfo : EIATTR_KPARAM_INFO
	.align		4
.L_19:
        /*0048*/ 	.byte	0x04, 0x17
        /*004a*/ 	.short	(.L_21 - .L_20)
.L_20:
        /*004c*/ 	.word	0x00000000
        /*0050*/ 	.short	0x0002
        /*0052*/ 	.short	0x0010
        /*0054*/ 	.byte	0x00, 0xf4, 0x21, 0x00


	//----- nvinfo : EIATTR_KPARAM_INFO
	.align		4
.L_21:
        /*0058*/ 	.byte	0x04, 0x17
        /*005a*/ 	.short	(.L_23 - .L_22)
.L_22:
        /*005c*/ 	.word	0x00000000
        /*0060*/ 	.short	0x0001
        /*0062*/ 	.short	0x0008
        /*0064*/ 	.byte	0x00, 0xf4, 0x21, 0x00


	//----- nvinfo : EIATTR_KPARAM_INFO
	.align		4
.L_23:
        /*0068*/ 	.byte	0x04, 0x17
        /*006a*/ 	.short	(.L_25 - .L_24)
.L_24:
        /*006c*/ 	.word	0x00000000
        /*0070*/ 	.short	0x0000
        /*0072*/ 	.short	0x0000
        /*0074*/ 	.byte	0x00, 0xf4, 0x21, 0x00


	//----- nvinfo : EIATTR_SPARSE_MMA_MASK
	.align		4
.L_25:
        /*0078*/ 	.byte	0x03, 0x50
        /*007a*/ 	.short	0x0000


	//----- nvinfo : EIATTR_MAXREG_COUNT
	.align		4
        /*007c*/ 	.byte	0x03, 0x1b
        /*007e*/ 	.short	0x00ff


	//----- nvinfo : EIATTR_EXIT_INSTR_OFFSETS
	.align		4
        /*0080*/ 	.byte	0x04, 0x1c
        /*0082*/ 	.short	(.L_27 - .L_26)


	//   ....[0]....
.L_26:
        /*0084*/ 	.word	0x00000c90


	//----- nvinfo : EIATTR_REQNTID
	.align		4
.L_27:
        /*0088*/ 	.byte	0x04, 0x10
        /*008a*/ 	.short	(.L_29 - .L_28)
.L_28:
        /*008c*/ 	.word	0x00000080
        /*0090*/ 	.word	0x00000001
        /*0094*/ 	.word	0x00000001


	//----- nvinfo : EIATTR_CBANK_PARAM_SIZE
	.align		4
.L_29:
        /*0098*/ 	.byte	0x03, 0x19
        /*009a*/ 	.short	0x0034


	//----- nvinfo : EIATTR_PARAM_CBANK
	.align		4
        /*009c*/ 	.byte	0x04, 0x0a
        /*009e*/ 	.short	(.L_31 - .L_30)
	.align		4
.L_30:
        /*00a0*/ 	.word	index@(.nv.constant0.triton_poi_fused__native_batch_norm_legit_no_training_mul_sigmoid_2)
        /*00a4*/ 	.short	0x0210
        /*00a6*/ 	.short	0x0034


	//----- nvinfo : EIATTR_SW_WAR
	.align		4
.L_31:
        /*00a8*/ 	.byte	0x04, 0x36
        /*00aa*/ 	.short	(.L_33 - .L_32)
.L_32:
        /*00ac*/ 	.word	0x00000008
.L_33:


//--------------------- .nv.callgraph             --------------------------
	.section	.nv.callgraph,"",@"SHT_CUDA_CALLGRAPH"
	.align	4
	.sectionentsize	8
	.align		4
        /*0000*/ 	.word	0x00000000
	.align		4
        /*0004*/ 	.word	0xffffffff
	.align		4
        /*0008*/ 	.word	0x00000000
	.align		4
        /*000c*/ 	.word	0xfffffffe
	.align		4
        /*0010*/ 	.word	0x00000000
	.align		4
        /*0014*/ 	.word	0xfffffffd
	.align		4
        /*0018*/ 	.word	0x00000000
	.align		4
        /*001c*/ 	.word	0xfffffffc


//--------------------- .nv.constant4             --------------------------
	.section	.nv.constant4,"a",@progbits
	.align	8
	.align		8
.nv.constant4:
        /*0000*/ 	.dword	_$_str
	.align		8
        /*0008*/ 	.dword	_$_str_$_2


//--------------------- .text.triton_poi_fused__native_batch_norm_legit_no_training_mul_sigmoid_2 --------------------------
	.section	.text.triton_poi_fused__native_batch_norm_legit_no_training_mul_sigmoid_2,"ax",@progbits
	.align	128
        .global         triton_poi_fused__native_batch_norm_legit_no_training_mul_sigmoid_2
        .type           triton_poi_fused__native_batch_norm_legit_no_training_mul_sigmoid_2,@function
        .size           triton_poi_fused__native_batch_norm_legit_no_training_mul_sigmoid_2,(.L_x_1 - triton_poi_fused__native_batch_norm_legit_no_training_mul_sigmoid_2)
        .other          triton_poi_fused__native_batch_norm_legit_no_training_mul_sigmoid_2,@"STO_CUDA_ENTRY STV_DEFAULT"
triton_poi_fused__native_batch_norm_legit_no_training_mul_sigmoid_2:
.text.triton_poi_fused__native_batch_norm_legit_no_training_mul_sigmoid_2:
[----:B------:R-:W-:Y:S01]  /*0000*/  LDC R1, c[0x0][0x28] ;  /* 0x00000a00ff017b82 */ /* 0x000fe20000000800 */
[----:B------:R-:W1:Y:S07]  /*0010*/  S2R R0, SR_TID.X ;  /* 0x0000000000007919 */ /* 0x000e6e0000002100 */
[----:B------:R-:W2:Y:S01]  /*0020*/  LDC.64 R4, c[0x0][0x228] ;  /* 0x00008a00ff047b82 */ /* 0x000ea20000000a00 */
[----:B------:R-:W-:Y:S01]  /*0030*/  ULDC.64 UR4, c[0x0][0x208] ;  /* 0x0000820000047ab9 */ /* 0x000fe20000000a00 */
[----:B------:R-:W3:Y:S06]  /*0040*/  S2R R7, SR_CTAID.X ;  /* 0x0000000000077919 */ /* 0x000eec0000002500 */
[----:B------:R-:W4:Y:S08]  /*0050*/  LDC.64 R12, c[0x0][0x220] ;  /* 0x00008800ff0c7b82 */ /* 0x000f300000000a00 */
[----:B------:R-:W5:Y:S08]  /*0060*/  LDC.64 R28, c[0x0][0x218] ;  /* 0x00008600ff1c7b82 */ /* 0x000f700000000a00 */
[----:B------:R-:W5:Y:S01]  /*0070*/  LDC.64 R20, c[0x0][0x230] ;  /* 0x00008c00ff147b82 */ /* 0x000f620000000a00 */
[----:B-1----:R-:W-:-:S07]  /*0080*/  SHF.L.U32 R0, R0, 0x2, RZ ;  /* 0x0000000200007819 */ /* 0x002fce00000006ff */
[----:B------:R-:W1:Y:S01]  /*0090*/  LDC.64 R24, c[0x0][0x238] ;  /* 0x00008e00ff187b82 */ /* 0x000e620000000a00 */
[----:B---3--:R-:W-:Y:S02]  /*00a0*/  SHF.R.S32.HI R3, RZ, 0x15, R7 ;  /* 0x00000015ff037819 */ /* 0x008fe40000011407 */
[----:B------:R-:W-:Y:S02]  /*00b0*/  LOP3.LUT R0, R0, 0x1fc, RZ, 0xc0, !PT ;  /* 0x000001fc00007812 */ /* 0x000fe400078ec0ff */
[----:B------:R-:W-:Y:S02]  /*00c0*/  SGXT R3, R3, 0x1 ;  /* 0x000000010303781a */ /* 0x000fe40000000200 */
[----:B------:R-:W-:-:S04]  /*00d0*/  LEA R0, R7, R0, 0xa ;  /* 0x0000000007007211 */ /* 0x000fc800078e50ff */
[----:B------:R-:W-:-:S04]  /*00e0*/  LEA.HI R3, R3, R0, RZ, 0x5 ;  /* 0x0000000003037211 */ /* 0x000fc800078f28ff */
[----:B------:R-:W-:-:S04]  /*00f0*/  LOP3.LUT R3, R3, 0xffffffe0, RZ, 0xc0, !PT ;  /* 0xffffffe003037812 */ /* 0x000fc800078ec0ff */
[----:B------:R-:W-:-:S05]  /*0100*/  IADD3 R3, R0, -R3, RZ ;  /* 0x8000000300037210 */ /* 0x000fca0007ffe0ff */
[----:B--2---:R-:W-:-:S06]  /*0110*/  IMAD.WIDE R4, R3, 0x4, R4 ;  /* 0x0000000403047825 */ /* 0x004fcc00078e0204 */
[----:B------:R-:W2:Y:S01]  /*0120*/  LDG.E.EL.128 R4, desc[UR4][R4.64] ;  /* 0x0000000404047981 */ /* 0x000ea2000c2e1d00 */
[----:B----4-:R-:W-:-:S04]  /*0130*/  IMAD.WIDE R12, R3, 0x4, R12 ;  /* 0x00000004030c7825 */ /* 0x010fc800078e020c */
[----:B-----5:R-:W-:Y:S02]  /*0140*/  IMAD.WIDE R28, R0, 0x4, R28 ;  /* 0x00000004001c7825 */ /* 0x020fe400078e021c */
[----:B------:R-:W3:Y:S04]  /*0150*/  LDG.E.EL.128 R12, desc[UR4][R12.64] ;  /* 0x000000040c0c7981 */ /* 0x000ee8000c2e1d00 */
[----:B------:R-:W3:Y:S01]  /*0160*/  LDG.E.128 R16, desc[UR4][R28.64] ;  /* 0x000000041c107981 */ /* 0x000ee2000c1e1d00 */
[----:B0-----:R-:W-:-:S04]  /*0170*/  IMAD.WIDE R20, R3, 0x4, R20 ;  /* 0x0000000403147825 */ /* 0x001fc800078e0214 */
[----:B-1----:R-:W-:-:S06]  /*0180*/  IMAD.WIDE R24, R3, 0x4, R24 ;  /* 0x0000000403187825 */ /* 0x002fcc00078e0218 */
[----:B------:R-:W4:Y:S01]  /*0190*/  LDG.E.EL.128 R24, desc[UR4][R24.64] ;  /* 0x0000000418187981 */ /* 0x000f22000c2e1d00 */
[----:B--2---:R-:W-:-:S04]  /*01a0*/  FADD R2, R4, 9.9999997473787516356e-06 ;  /* 0x3727c5ac04027421 */ /* 0x004fc80000000000 */
[----:B------:R0:W1:Y:S02]  /*01b0*/  MUFU.SQRT R8, R2 ;  /* 0x0000000200087308 */ /* 0x0000640000002000 */
[----:B0-----:R-:W-:Y:S01]  /*01c0*/  HFMA2.MMA R2, -RZ, RZ, 1.625, 0 ;  /* 0x3e800000ff027435 */ /* 0x001fe200000001ff */
[C---:B-1----:R-:W-:Y:S02]  /*01d0*/  FSETP.GT.AND P0, PT, R8.reuse, 8.50705917302346158658e+37, PT ;  /* 0x7e8000000800780b */ /* 0x042fe40003f04000 */
[----:B------:R-:W-:-:S11]  /*01e0*/  FSETP.GEU.AND P1, PT, R8, 1.175494350822287508e-38, PT ;  /* 0x008000000800780b */ /* 0x000fd60003f2e000 */
[----:B------:R-:W-:-:S04]  /*01f0*/  @P0 FMUL R8, R8, 0.25 ;  /* 0x3e80000008080820 */ /* 0x000fc80000400000 */
[----:B------:R-:W-:-:S04]  /*0200*/  @!P1 FMUL R8, R8, 16777216 ;  /* 0x4b80000008089820 */ /* 0x000fc80000400000 */
[----:B------:R0:W1:Y:S01]  /*0210*/  MUFU.RCP R4, R8 ;  /* 0x0000000800047308 */ /* 0x0000620000001000 */
[----:B------:R-:W-:Y:S01]  /*0220*/  FSEL R23, R2, 1, P0 ;  /* 0x3f80000002177808 */ /* 0x000fe20000000000 */
[----:B0-----:R-:W2:Y:S04]  /*0230*/  LDG.E.128 R8, desc[UR4][R28.64+0x800] ;  /* 0x000800041c087981 */ /* 0x001ea8000c1e1d00 */
[----:B------:R-:W-:-:S04]  /*0240*/  @!P1 FMUL R23, R23, 16777216 ;  /* 0x4b80000017179820 */ /* 0x000fc80000400000 */
[----:B-1----:R-:W-:Y:S02]  /*0250*/  FMUL R3, R4, R23 ;  /* 0x0000001704037220 */ /* 0x002fe40000400000 */
[----:B------:R-:W4:Y:S01]  /*0260*/  LDG.E.EL.128 R20, desc[UR4][R20.64] ;  /* 0x0000000414147981 */ /* 0x000f22000c2e1d00 */
[----:B------:R-:W-:Y:S01]  /*0270*/  FADD R5, R5, 9.9999997473787516356e-06 ;  /* 0x3727c5ac05057421 */ /* 0x000fe20000000000 */
[----:B------:R-:W-:-:S05]  /*0280*/  FADD R6, R6, 9.9999997473787516356e-06 ;  /* 0x3727c5ac06067421 */ /* 0x000fca0000000000 */
[----:B------:R-:W0:Y:S08]  /*0290*/  MUFU.SQRT R5, R5 ;  /* 0x0000000500057308 */ /* 0x000e300000002000 */
[----:B------:R-:W1:Y:S01]  /*02a0*/  MUFU.SQRT R6, R6 ;  /* 0x0000000600067308 */ /* 0x000e620000002000 */
[----:B------:R-:W-:Y:S01]  /*02b0*/  FADD R4, R7, 9.9999997473787516356e-06 ;  /* 0x3727c5ac07047421 */ /* 0x000fe20000000000 */
[----:B0-----:R-:W-:-:S06]  /*02c0*/  FSETP.GT.AND P0, PT, R5, 8.50705917302346158658e+37, PT ;  /* 0x7e8000000500780b */ /* 0x001fcc0003f04000 */
[----:B------:R-:W0:Y:S01]  /*02d0*/  MUFU.SQRT R4, R4 ;  /* 0x0000000400047308 */ /* 0x000e220000002000 */
[C---:B------:R-:W-:Y:S02]  /*02e0*/  FSETP.GEU.AND P3, PT, R5.reuse, 1.175494350822287508e-38, PT ;  /* 0x008000000500780b */ /* 0x040fe40003f6e000 */
[C---:B-1----:R-:W-:Y:S02]  /*02f0*/  FSETP.GT.AND P1, PT, R6.reuse, 8.50705917302346158658e+37, PT ;  /* 0x7e8000000600780b */ /* 0x042fe40003f24000 */
[----:B------:R-:W-:Y:S02]  /*0300*/  FSETP.GEU.AND P4, PT, R6, 1.175494350822287508e-38, PT ;  /* 0x008000000600780b */ /* 0x000fe40003f8e000 */
[----:B------:R-:W-:Y:S01]  /*0310*/  @P0 FMUL R5, R5, 0.25 ;  /* 0x3e80000005050820 */ /* 0x000fe20000400000 */
[----:B0-----:R-:W-:-:S06]  /*0320*/  FSETP.GT.AND P2, PT, R4, 8.50705917302346158658e+37, PT ;  /* 0x7e8000000400780b */ /* 0x001fcc0003f44000 */
[----:B------:R-:W-:Y:S02]  /*0330*/  @!P3 FMUL R5, R5, 16777216 ;  /* 0x4b8000000505b820 */ /* 0x000fe40000400000 */
[----:B------:R-:W-:Y:S02]  /*0340*/  @P1 FMUL R6, R6, 0.25 ;  /* 0x3e80000006061820 */ /* 0x000fe40000400000 */
[----:B------:R0:W1:Y:S02]  /*0350*/  MUFU.RCP R7, R5 ;  /* 0x0000000500077308 */ /* 0x0000640000001000 */
[----:B------:R-:W-:Y:S01]  /*0360*/  @!P4 FMUL R6, R6, 16777216 ;  /* 0x4b8000000606c820 */ /* 0x000fe20000400000 */
[----:B------:R-:W-:Y:S01]  /*0370*/  FSETP.GEU.AND P5, PT, R4, 1.175494350822287508e-38, PT ;  /* 0x008000000400780b */ /* 0x000fe20003fae000 */
[----:B---3--:R-:W-:Y:S01]  /*0380*/  FADD R16, R16, -R12 ;  /* 0x8000000c10107221 */ /* 0x008fe20000000000 */
[----:B------:R-:W-:Y:S01]  /*0390*/  @P2 FMUL R4, R4, 0.25 ;  /* 0x3e80000004042820 */ /* 0x000fe20000400000 */
[----:B0-----:R-:W-:-:S05]  /*03a0*/  FSEL R5, R2, 1, P1 ;  /* 0x3f80000002057808 */ /* 0x001fca0000800000 */
[----:B------:R-:W-:-:S05]  /*03b0*/  @!P4 FMUL R5, R5, 16777216 ;  /* 0x4b8000000505c820 */ /* 0x000fca0000400000 */
[----:B------:R-:W-:-:S06]  /*03c0*/  @!P5 FMUL R4, R4, 16777216 ;  /* 0x4b8000000404d820 */ /* 0x000fcc0000400000 */
[----:B------:R-:W-:Y:S01]  /*03d0*/  MUFU.RCP R4, R4 ;  /* 0x0000000400047308 */ /* 0x000fe20000001000 */
[----:B------:R-:W-:Y:S01]  /*03e0*/  FADD R19, R19, -R15 ;  /* 0x8000000f13137221 */ /* 0x000fe20000000000 */
[----:B--2---:R-:W-:-:S04]  /*03f0*/  FADD R8, R8, -R12 ;  /* 0x8000000c08087221 */ /* 0x004fc80000000000 */
[-C--:B------:R-:W-:Y:S02]  /*0400*/  FMUL R29, R8, R3.reuse ;  /* 0x00000003081d7220 */ /* 0x080fe40000400000 */
[----:B------:R-:W0:Y:S01]  /*0410*/  MUFU.RCP R8, R6 ;  /* 0x0000000600087308 */ /* 0x000e220000001000 */
[----:B------:R-:W-:Y:S01]  /*0420*/  FSEL R12, R2, 1, P0 ;  /* 0x3f800000020c7808 */ /* 0x000fe20000000000 */
[----:B------:R-:W-:-:S04]  /*0430*/  FMUL R3, R16, R3 ;  /* 0x0000000310037220 */ /* 0x000fc80000400000 */
[----:B------:R-:W-:Y:S01]  /*0440*/  @!P3 FMUL R12, R12, 16777216 ;  /* 0x4b8000000c0cb820 */ /* 0x000fe20000400000 */
[----:B----4-:R-:W-:-:S03]  /*0450*/  FFMA R3, R20, R3, R24 ;  /* 0x0000000314037223 */ /* 0x010fc60000000018 */
[----:B-1----:R-:W-:Y:S01]  /*0460*/  FMUL R7, R7, R12 ;  /* 0x0000000c07077220 */ /* 0x002fe20000400000 */
[----:B------:R-:W-:Y:S01]  /*0470*/  FADD R12, R17, -R13 ;  /* 0x8000000d110c7221 */ /* 0x000fe20000000000 */
[----:B------:R-:W-:Y:S01]  /*0480*/  FADD R17, R18, -R14 ;  /* 0x8000000e12117221 */ /* 0x000fe20000000000 */
[----:B------:R-:W-:Y:S01]  /*0490*/  FADD R16, RZ, -R3 ;  /* 0x80000003ff107221 */ /* 0x000fe20000000000 */
[----:B0-----:R-:W-:-:S03]  /*04a0*/  FMUL R8, R8, R5 ;  /* 0x0000000508087220 */ /* 0x001fc60000400000 */
[----:B------:R-:W-:Y:S01]  /*04b0*/  FMUL R16, R16, 1.4426950216293334961 ;  /* 0x3fb8aa3b10107820 */ /* 0x000fe20000400000 */
[----:B------:R-:W-:Y:S01]  /*04c0*/  FMUL R17, R17, R8 ;  /* 0x0000000811117220 */ /* 0x000fe20000400000 */
[----:B------:R-:W-:Y:S01]  /*04d0*/  FFMA R20, R20, R29, R24 ;  /* 0x0000001d14147223 */ /* 0x000fe20000000018 */
[----:B------:R-:W-:Y:S02]  /*04e0*/  FSEL R29, R2, 1, P2 ;  /* 0x3f800000021d7808 */ /* 0x000fe40001000000 */
[----:B------:R-:W-:Y:S01]  /*04f0*/  FFMA R6, R22, R17, R26 ;  /* 0x0000001116067223 */ /* 0x000fe2000000001a */
[----:B------:R-:W-:Y:S01]  /*0500*/  FADD R17, R10, -R14 ;  /* 0x8000000e0a117221 */ /* 0x000fe20000000000 */
[----:B------:R-:W-:Y:S01]  /*0510*/  FSETP.GEU.AND P3, PT, R16, -126, PT ;  /* 0xc2fc00001000780b */ /* 0x000fe20003f6e000 */
[----:B------:R-:W-:Y:S01]  /*0520*/  FADD R10, R9, -R13 ;  /* 0x8000000d090a7221 */ /* 0x000fe20000000000 */
[----:B------:R-:W-:Y:S01]  /*0530*/  FMUL R12, R12, R7 ;  /* 0x000000070c0c7220 */ /* 0x000fe20000400000 */
[----:B------:R-:W-:-:S02]  /*0540*/  @!P5 FMUL R29, R29, 16777216 ;  /* 0x4b8000001d1dd820 */ /* 0x000fc40000400000 */
[----:B------:R-:W-:Y:S01]  /*0550*/  FMUL R10, R10, R7 ;  /* 0x000000070a0a7220 */ /* 0x000fe20000400000 */
[----:B------:R-:W-:Y:S01]  /*0560*/  FFMA R5, R21, R12, R25 ;  /* 0x0000000c15057223 */ /* 0x000fe20000000019 */
[----:B------:R-:W-:Y:S01]  /*0570*/  FADD R7, RZ, -R20 ;  /* 0x80000014ff077221 */ /* 0x000fe20000000000 */
[----:B------:R-:W-:Y:S01]  /*0580*/  FMUL R4, R4, R29 ;  /* 0x0000001d04047220 */ /* 0x000fe20000400000 */
[----:B------:R-:W-:Y:S01]  /*0590*/  FADD R11, R11, -R15 ;  /* 0x8000000f0b0b7221 */ /* 0x000fe20000000000 */
[----:B------:R-:W-:Y:S01]  /*05a0*/  FFMA R21, R21, R10, R25 ;  /* 0x0000000a15157223 */ /* 0x000fe20000000019 */
[----:B------:R-:W-:Y:S01]  /*05b0*/  FMUL R10, R7, 1.4426950216293334961 ;  /* 0x3fb8aa3b070a7820 */ /* 0x000fe20000400000 */
[----:B------:R-:W-:Y:S01]  /*05c0*/  FMUL R17, R17, R8 ;  /* 0x0000000811117220 */ /* 0x000fe20000400000 */
[-C--:B------:R-:W-:Y:S01]  /*05d0*/  FMUL R8, R11, R4.reuse ;  /* 0x000000040b087220 */ /* 0x080fe20000400000 */
[----:B------:R-:W-:Y:S01]  /*05e0*/  FADD R7, RZ, -R21 ;  /* 0x80000015ff077221 */ /* 0x000fe20000000000 */
[----:B------:R-:W-:Y:S01]  /*05f0*/  @!P3 FMUL R16, R16, 0.5 ;  /* 0x3f0000001010b820 */ /* 0x000fe20000400000 */
[----:B------:R-:W-:-:S02]  /*0600*/  FMUL R4, R19, R4 ;  /* 0x0000000413047220 */ /* 0x000fc40000400000 */
[----:B------:R-:W-:Y:S02]  /*0610*/  FMUL R13, R7, 1.4426950216293334961 ;  /* 0x3fb8aa3b070d7820 */ /* 0x000fe40000400000 */
[C---:B------:R-:W-:Y:S01]  /*0620*/  FFMA R7, R23.reuse, R4, R27 ;  /* 0x0000000417077223 */ /* 0x040fe2000000001b */
[----:B------:R-:W-:Y:S01]  /*0630*/  FADD R14, RZ, -R6 ;  /* 0x80000006ff0e7221 */ /* 0x000fe20000000000 */
[----:B------:R-:W0:Y:S01]  /*0640*/  MUFU.EX2 R16, R16 ;  /* 0x0000001000107308 */ /* 0x000e220000000800 */
[----:B------:R-:W-:Y:S01]  /*0650*/  FADD R12, RZ, -R5 ;  /* 0x80000005ff0c7221 */ /* 0x000fe20000000000 */
[----:B------:R-:W-:Y:S01]  /*0660*/  FFMA R22, R22, R17, R26 ;  /* 0x0000001116167223 */ /* 0x000fe2000000001a */
[----:B------:R-:W-:Y:S01]  /*0670*/  FADD R4, RZ, -R7 ;  /* 0x80000007ff047221 */ /* 0x000fe20000000000 */
[----:B------:R-:W-:Y:S01]  /*0680*/  FFMA R23, R23, R8, R27 ;  /* 0x0000000817177223 */ /* 0x000fe2000000001b */
[----:B------:R-:W-:Y:S01]  /*0690*/  FMUL R9, R14, 1.4426950216293334961 ;  /* 0x3fb8aa3b0e097820 */ /* 0x000fe20000400000 */
[----:B------:R-:W-:Y:S01]  /*06a0*/  FMUL R12, R12, 1.4426950216293334961 ;  /* 0x3fb8aa3b0c0c7820 */ /* 0x000fe20000400000 */
[----:B------:R-:W-:Y:S01]  /*06b0*/  FADD R11, RZ, -R22 ;  /* 0x80000016ff0b7221 */ /* 0x000fe20000000000 */
[----:B------:R-:W-:Y:S01]  /*06c0*/  FMUL R8, R4, 1.4426950216293334961 ;  /* 0x3fb8aa3b04087820 */ /* 0x000fe20000400000 */
[----:B------:R-:W-:Y:S01]  /*06d0*/  FADD R4, RZ, -R23 ;  /* 0x80000017ff047221 */ /* 0x000fe20000000000 */
[----:B------:R-:W-:Y:S01]  /*06e0*/  FSETP.GEU.AND P5, PT, R9, -126, PT ;  /* 0xc2fc00000900780b */ /* 0x000fe20003fae000 */
[----:B------:R-:W-:Y:S01]  /*06f0*/  FMUL R11, R11, 1.4426950216293334961 ;  /* 0x3fb8aa3b0b0b7820 */ /* 0x000fe20000400000 */
[----:B------:R-:W-:Y:S01]  /*0700*/  FSETP.GEU.AND P4, PT, R12, -126, PT ;  /* 0xc2fc00000c00780b */ /* 0x000fe20003f8e000 */
[----:B------:R-:W-:Y:S01]  /*0710*/  FMUL R15, R4, 1.4426950216293334961 ;  /* 0x3fb8aa3b040f7820 */ /* 0x000fe20000400000 */
[----:B------:R-:W-:Y:S01]  /*0720*/  FSETP.GEU.AND P0, PT, R13, -126, PT ;  /* 0xc2fc00000d00780b */ /* 0x000fe20003f0e000 */
[----:B0-----:R-:W-:Y:S01]  /*0730*/  @!P3 FMUL R16, R16, R16 ;  /* 0x000000101010b220 */ /* 0x001fe20000400000 */
[----:B------:R-:W-:-:S02]  /*0740*/  FSETP.GEU.AND P6, PT, R10, -126, PT ;  /* 0xc2fc00000a00780b */ /* 0x000fc40003fce000 */
[----:B------:R-:W-:Y:S02]  /*0750*/  FSETP.GEU.AND P2, PT, R8, -126, PT ;  /* 0xc2fc00000800780b */ /* 0x000fe40003f4e000 */
[----:B------:R-:W-:Y:S02]  /*0760*/  FSETP.GEU.AND P1, PT, R11, -126, PT ;  /* 0xc2fc00000b00780b */ /* 0x000fe40003f2e000 */
[----:B------:R-:W-:Y:S01]  /*0770*/  FSETP.GEU.AND P3, PT, R15, -126, PT ;  /* 0xc2fc00000f00780b */ /* 0x000fe20003f6e000 */
[----:B------:R-:W-:Y:S02]  /*0780*/  @!P5 FMUL R9, R9, 0.5 ;  /* 0x3f0000000909d820 */ /* 0x000fe40000400000 */
[----:B------:R-:W-:Y:S02]  /*0790*/  @!P4 FMUL R12, R12, 0.5 ;  /* 0x3f0000000c0cc820 */ /* 0x000fe40000400000 */
[----:B------:R-:W-:Y:S02]  /*07a0*/  @!P0 FMUL R13, R13, 0.5 ;  /* 0x3f0000000d0d8820 */ /* 0x000fe40000400000 */
[----:B------:R-:W-:Y:S01]  /*07b0*/  @!P6 FMUL R10, R10, 0.5 ;  /* 0x3f0000000a0ae820 */ /* 0x000fe20000400000 */
[----:B------:R-:W0:Y:S01]  /*07c0*/  MUFU.EX2 R9, R9 ;  /* 0x0000000900097308 */ /* 0x000e220000000800 */
[----:B------:R-:W-:-:S02]  /*07d0*/  @!P2 FMUL R8, R8, 0.5 ;  /* 0x3f0000000808a820 */ /* 0x000fc40000400000 */
[----:B------:R-:W-:Y:S02]  /*07e0*/  @!P1 FMUL R11, R11, 0.5 ;  /* 0x3f0000000b0b9820 */ /* 0x000fe40000400000 */
[----:B------:R-:W-:-:S03]  /*07f0*/  @!P3 FMUL R15, R15, 0.5 ;  /* 0x3f0000000f0fb820 */ /* 0x000fc60000400000 */
[----:B------:R-:W1:Y:S08]  /*0800*/  MUFU.EX2 R12, R12 ;  /* 0x0000000c000c7308 */ /* 0x000e700000000800 */
[----:B------:R-:W2:Y:S08]  /*0810*/  MUFU.EX2 R13, R13 ;  /* 0x0000000d000d7308 */ /* 0x000eb00000000800 */
[----:B------:R-:W3:Y:S01]  /*0820*/  MUFU.EX2 R14, R11 ;  /* 0x0000000b000e7308 */ /* 0x000ee20000000800 */
[----:B------:R-:W-:-:S07]  /*0830*/  FADD R4, R16, 1 ;  /* 0x3f80000010047421 */ /* 0x000fce0000000000 */
[----:B------:R-:W4:Y:S08]  /*0840*/  MUFU.EX2 R10, R10 ;  /* 0x0000000a000a7308 */ /* 0x000f300000000800 */
[----:B------:R-:W5:Y:S08]  /*0850*/  MUFU.EX2 R8, R8 ;  /* 0x0000000800087308 */ /* 0x000f700000000800 */
[----:B------:R-:W5:Y:S01]  /*0860*/  MUFU.EX2 R15, R15 ;  /* 0x0000000f000f7308 */ /* 0x000f620000000800 */
[----:B0-----:R-:W-:Y:S01]  /*0870*/  @!P5 FMUL R9, R9, R9 ;  /* 0x000000090909d220 */ /* 0x001fe20000400000 */
[----:B-1----:R-:W-:Y:S01]  /*0880*/  @!P4 FMUL R12, R12, R12 ;  /* 0x0000000c0c0cc220 */ /* 0x002fe20000400000 */
[----:B------:R-:W-:Y:S01]  /*0890*/  FSETP.GT.AND P4, PT, R4, 8.50705917302346158658e+37, PT ;  /* 0x7e8000000400780b */ /* 0x000fe20003f84000 */
[----:B--2---:R-:W-:Y:S01]  /*08a0*/  @!P0 FMUL R13, R13, R13 ;  /* 0x0000000d0d0d8220 */ /* 0x004fe20000400000 */
[----:B------:R-:W-:Y:S01]  /*08b0*/  FADD R9, R9, 1 ;  /* 0x3f80000009097421 */ /* 0x000fe20000000000 */
[----:B---3--:R-:W-:Y:S01]  /*08c0*/  @!P1 FMUL R14, R14, R14 ;  /* 0x0000000e0e0e9220 */ /* 0x008fe20000400000 */
[----:B------:R-:W-:Y:S01]  /*08d0*/  FADD R12, R12, 1 ;  /* 0x3f8000000c0c7421 */ /* 0x000fe20000000000 */
[----:B----4-:R-:W-:Y:S01]  /*08e0*/  @!P6 FMUL R10, R10, R10 ;  /* 0x0000000a0a0ae220 */ /* 0x010fe20000400000 */
[----:B-----5:R-:W-:Y:S01]  /*08f0*/  @!P2 FMUL R8, R8, R8 ;  /* 0x000000080808a220 */ /* 0x020fe20000400000 */
[----:B------:R-:W-:Y:S01]  /*0900*/  FADD R17, R13, 1 ;  /* 0x3f8000000d117421 */ /* 0x000fe20000000000 */
[----:B------:R-:W-:Y:S01]  /*0910*/  FADD R13, R14, 1 ;  /* 0x3f8000000e0d7421 */ /* 0x000fe20000000000 */
[----:B------:R-:W-:Y:S01]  /*0920*/  FSETP.GT.AND P6, PT, R9, 8.50705917302346158658e+37, PT ;  /* 0x7e8000000900780b */ /* 0x000fe20003fc4000 */
[----:B------:R-:W-:Y:S01]  /*0930*/  FADD R16, R10, 1 ;  /* 0x3f8000000a107421 */ /* 0x000fe20000000000 */
[----:B------:R-:W-:Y:S01]  /*0940*/  @!P3 FMUL R15, R15, R15 ;  /* 0x0000000f0f0fb220 */ /* 0x000fe20000400000 */
[----:B------:R-:W-:Y:S01]  /*0950*/  FADD R14, R8, 1 ;  /* 0x3f800000080e7421 */ /* 0x000fe20000000000 */
[----:B------:R-:W-:-:S02]  /*0960*/  FSETP.GT.AND P5, PT, R12, 8.50705917302346158658e+37, PT ;  /* 0x7e8000000c00780b */ /* 0x000fc40003fa4000 */
[----:B------:R-:W-:Y:S01]  /*0970*/  FADD R18, R15, 1 ;  /* 0x3f8000000f127421 */ /* 0x000fe20000000000 */
[----:B------:R-:W-:Y:S01]  /*0980*/  FSETP.GT.AND P0, PT, R16, 8.50705917302346158658e+37, PT ;  /* 0x7e8000001000780b */ /* 0x000fe20003f04000 */
[----:B------:R-:W-:Y:S01]  /*0990*/  @P4 FMUL R4, R4, 0.25 ;  /* 0x3e80000004044820 */ /* 0x000fe20000400000 */
[----:B------:R-:W-:Y:S02]  /*09a0*/  FSETP.GT.AND P3, PT, R13, 8.50705917302346158658e+37, PT ;  /* 0x7e8000000d00780b */ /* 0x000fe40003f64000 */
[----:B------:R-:W-:Y:S02]  /*09b0*/  FSETP.GT.AND P2, PT, R14, 8.50705917302346158658e+37, PT ;  /* 0x7e8000000e00780b */ /* 0x000fe40003f44000 */
[----:B------:R-:W-:Y:S02]  /*09c0*/  FSEL R19, R2, 1, P4 ;  /* 0x3f80000002137808 */ /* 0x000fe40002000000 */
[----:B------:R-:W-:Y:S02]  /*09d0*/  FSETP.GT.AND P1, PT, R17, 8.50705917302346158658e+37, PT ;  /* 0x7e8000001100780b */ /* 0x000fe40003f24000 */
[----:B------:R-:W-:Y:S01]  /*09e0*/  FSETP.GT.AND P4, PT, R18, 8.50705917302346158658e+37, PT ;  /* 0x7e8000001200780b */ /* 0x000fe20003f84000 */
[----:B------:R-:W-:Y:S01]  /*09f0*/  @P6 FMUL R9, R9, 0.25 ;  /* 0x3e80000009096820 */ /* 0x000fe20000400000 */
[----:B------:R-:W-:Y:S01]  /*0a00*/  @P5 FMUL R12, R12, 0.25 ;  /* 0x3e8000000c0c5820 */ /* 0x000fe20000400000 */
[----:B------:R-:W0:Y:S01]  /*0a10*/  MUFU.RCP R4, R4 ;  /* 0x0000000400047308 */ /* 0x000e220000001000 */
[----:B------:R-:W-:Y:S01]  /*0a20*/  @P0 FMUL R16, R16, 0.25 ;  /* 0x3e80000010100820 */ /* 0x000fe20000400000 */
[----:B------:R-:W-:-:S02]  /*0a30*/  @P3 FMUL R13, R13, 0.25 ;  /* 0x3e8000000d0d3820 */ /* 0x000fc40000400000 */
[----:B------:R-:W-:-:S04]  /*0a40*/  @P2 FMUL R14, R14, 0.25 ;  /* 0x3e8000000e0e2820 */ /* 0x000fc80000400000 */
[----:B------:R-:W1:Y:S01]  /*0a50*/  MUFU.RCP R10, R12 ;  /* 0x0000000c000a7308 */ /* 0x000e620000001000 */
[----:B------:R-:W-:Y:S01]  /*0a60*/  @P1 FMUL R17, R17, 0.25 ;  /* 0x3e80000011111820 */ /* 0x000fe20000400000 */
[----:B------:R-:W-:-:S06]  /*0a70*/  @P4 FMUL R18, R18, 0.25 ;  /* 0x3e80000012124820 */ /* 0x000fcc0000400000 */
[----:B------:R2:W3:Y:S02]  /*0a80*/  MUFU.RCP R11, R9 ;  /* 0x00000009000b7308 */ /* 0x0004e40000001000 */
[----:B--2---:R-:W2:Y:S06]  /*0a90*/  LDC.64 R8, c[0x0][0x210] ;  /* 0x00008400ff087b82 */ /* 0x004eac0000000a00 */
[----:B------:R-:W4:Y:S01]  /*0aa0*/  MUFU.RCP R12, R16 ;  /* 0x00000010000c7308 */ /* 0x000f220000001000 */
[C---:B------:R-:W-:Y:S02]  /*0ab0*/  FSEL R25, R2.reuse, 1, P5 ;  /* 0x3f80000002197808 */ /* 0x040fe40002800000 */
[----:B------:R-:W-:-:S05]  /*0ac0*/  FSEL R24, R2, 1, P6 ;  /* 0x3f80000002187808 */ /* 0x000fca0003000000 */
[----:B------:R5:W0:Y:S08]  /*0ad0*/  MUFU.RCP R15, R17 ;  /* 0x00000011000f7308 */ /* 0x000a300000001000 */
[----:B------:R-:W0:Y:S08]  /*0ae0*/  MUFU.RCP R13, R13 ;  /* 0x0000000d000d7308 */ /* 0x000e300000001000 */
[----:B------:R-:W2:Y:S08]  /*0af0*/  MUFU.RCP R14, R14 ;  /* 0x0000000e000e7308 */ /* 0x000eb00000001000 */
[----:B------:R-:W2:Y:S01]  /*0b00*/  MUFU.RCP R16, R18 ;  /* 0x0000001200107308 */ /* 0x000ea20000001000 */
[----:B0-----:R-:W-:Y:S01]  /*0b10*/  FMUL R4, R4, R19 ;  /* 0x0000001304047220 */ /* 0x001fe20000400000 */
[----:B-1----:R-:W-:Y:S01]  /*0b20*/  FMUL R10, R10, R25 ;  /* 0x000000190a0a7220 */ /* 0x002fe20000400000 */
[----:B---3--:R-:W-:Y:S01]  /*0b30*/  FMUL R11, R11, R24 ;  /* 0x000000180b0b7220 */ /* 0x008fe20000400000 */
[----:B-----5:R-:W-:-:S02]  /*0b40*/  FSEL R17, R2, 1, P0 ;  /* 0x3f80000002117808 */ /* 0x020fc40000000000 */
[C---:B------:R-:W-:Y:S02]  /*0b50*/  FSEL R24, R2.reuse, 1, P1 ;  /* 0x3f80000002187808 */ /* 0x040fe40000800000 */
[C---:B------:R-:W-:Y:S02]  /*0b60*/  FSEL R26, R2.reuse, 1, P3 ;  /* 0x3f800000021a7808 */ /* 0x040fe40001800000 */
[C---:B------:R-:W-:Y:S02]  /*0b70*/  FSEL R19, R2.reuse, 1, P2 ;  /* 0x3f80000002137808 */ /* 0x040fe40001000000 */
[----:B------:R-:W-:Y:S01]  /*0b80*/  FSEL R25, R2, 1, P4 ;  /* 0x3f80000002197808 */ /* 0x000fe20002000000 */
[----:B----4-:R-:W-:Y:S01]  /*0b90*/  FMUL R17, R12, R17 ;  /* 0x000000110c117220 */ /* 0x010fe20000400000 */
[----:B------:R-:W-:Y:S01]  /*0ba0*/  FMUL R2, R15, R24 ;  /* 0x000000180f027220 */ /* 0x000fe20000400000 */
[----:B------:R-:W-:Y:S01]  /*0bb0*/  FMUL R13, R13, R26 ;  /* 0x0000001a0d0d7220 */ /* 0x000fe20000400000 */
[----:B--2---:R-:W-:Y:S01]  /*0bc0*/  FMUL R14, R14, R19 ;  /* 0x000000130e0e7220 */ /* 0x004fe20000400000 */
[----:B------:R-:W-:Y:S01]  /*0bd0*/  FMUL R16, R16, R25 ;  /* 0x0000001910107220 */ /* 0x000fe20000400000 */
[----:B------:R-:W-:-:S04]  /*0be0*/  IMAD.WIDE R8, R0, 0x4, R8 ;  /* 0x0000000400087825 */ /* 0x000fc800078e0208 */
[----:B------:R-:W-:Y:S01]  /*0bf0*/  FMUL R4, R3, R4 ;  /* 0x0000000403047220 */ /* 0x000fe20000400000 */
[----:B------:R-:W-:Y:S01]  /*0c00*/  FMUL R5, R5, R10 ;  /* 0x0000000a05057220 */ /* 0x000fe20000400000 */
[----:B------:R-:W-:Y:S01]  /*0c10*/  FMUL R6, R6, R11 ;  /* 0x0000000b06067220 */ /* 0x000fe20000400000 */
[----:B------:R-:W-:Y:S01]  /*0c20*/  FMUL R20, R20, R17 ;  /* 0x0000001114147220 */ /* 0x000fe20000400000 */
[----:B------:R-:W-:Y:S01]  /*0c30*/  FMUL R21, R21, R2 ;  /* 0x0000000215157220 */ /* 0x000fe20000400000 */
[----:B------:R-:W-:Y:S01]  /*0c40*/  FMUL R22, R22, R13 ;  /* 0x0000000d16167220 */ /* 0x000fe20000400000 */
[----:B------:R-:W-:Y:S01]  /*0c50*/  FMUL R7, R7, R14 ;  /* 0x0000000e07077220 */ /* 0x000fe20000400000 */
[----:B------:R-:W-:-:S04]  /*0c60*/  FMUL R23, R23, R16 ;  /* 0x0000001017177220 */ /* 0x000fc80000400000 */
[----:B------:R-:W-:Y:S04]  /*0c70*/  STG.E.128 desc[UR4][R8.64], R4 ;  /* 0x0000000408007986 */ /* 0x000fe8000c101d04 */
[----:B------:R-:W-:Y:S01]  /*0c80*/  STG.E.128 desc[UR4][R8.64+0x800], R20 ;  /* 0x0008001408007986 */ /* 0x000fe2000c101d04 */
[----:B------:R-:W-:Y:S05]  /*0c90*/  EXIT ;  /* 0x000000000000794d */ /* 0x000fea0003800000 */
.L_x_0:
[----:B------:R-:W-:-:S00]  /*0ca0*/  BRA `(.L_x_0) ;  /* 0xfffffffc00fc7947 */ /* 0x000fc0000383ffff */
[----:B------:R-:W-:-:S00]  /*0cb0*/  NOP ;  /* 0x0000000000007918 */ /* 0x000fc00000000000 */
        /* <DEDUP_REMOVED lines=12> */
.L_x_1:


//--------------------- .nv.global.init           --------------------------
	.section	.nv.global.init,"aw",@progbits
.nv.global.init:
	.type		_$_str,@object
	.size		_$_str,(_$_str_$_2 - _$_str)
_$_str:
        /*0000*/ 	.byte	0x5f, 0x5f, 0x43, 0x55, 0x44, 0x41, 0x5f, 0x46, 0x54, 0x5a, 0x00
	.type		_$_str_$_2,@object
	.size		_$_str_$_2,(.L_1 - _$_str_$_2)
_$_str_$_2:
        /*000b*/ 	.byte	0x5f, 0x5f, 0x43, 0x55, 0x44, 0x41, 0x5f, 0x50, 0x52, 0x45, 0x43, 0x5f, 0x53, 0x51, 0x52, 0x54
        /*001b*/ 	.byte	0x00
.L_1:


//--------------------- .nv.constant0.triton_poi_fused__native_batch_norm_legit_no_training_mul_sigmoid_2 --------------------------
	.section	.nv.constant0.triton_poi_fused__native_batch_norm_legit_no_training_mul_sigmoid_2,"a",@progbits
	.sectionflags	@""
	.align	4
.nv.constant0.triton_poi_fused__native_batch_norm_legit_no_training_mul_sigmoid_2:
	.zero		580
